	.headerflags	@"EF_CUDA_TEXMODE_UNIFIED EF_CUDA_64BIT_ADDRESS EF_CUDA_SM89 EF_CUDA_VIRTUAL_SM(EF_CUDA_SM89)"
	.elftype	@"ET_EXEC"


//--------------------- .nv.info                  --------------------------
	.section	.nv.info,"",@"SHT_CUDA_INFO"
	.align	4


	//----- nvinfo : EIATTR_REGCOUNT
	.align		4
        /*0000*/ 	.byte	0x04, 0x2f
        /*0002*/ 	.short	(.L_1 - .L_0)
	.align		4
.L_0:
        /*0004*/ 	.word	index@(triton_per_fused_add_expand_mul_neg_pow_select_sum_unsqueeze_27)
        /*0008*/ 	.word	0x00000013


	//----- nvinfo : EIATTR_FRAME_SIZE
	.align		4
.L_1:
        /*000c*/ 	.byte	0x04, 0x11
        /*000e*/ 	.short	(.L_3 - .L_2)
	.align		4
.L_2:
        /*0010*/ 	.word	index@(triton_per_fused_add_expand_mul_neg_pow_select_sum_unsqueeze_27)
        /*0014*/ 	.word	0x00000000


	//----- nvinfo : EIATTR_MIN_STACK_SIZE
	.align		4
.L_3:
        /*0018*/ 	.byte	0x04, 0x12
        /*001a*/ 	.short	(.L_5 - .L_4)
	.align		4
.L_4:
        /*001c*/ 	.word	index@(triton_per_fused_add_expand_mul_neg_pow_select_sum_unsqueeze_27)
        /*0020*/ 	.word	0x00000000
.L_5:


//--------------------- .nv.info.triton_per_fused_add_expand_mul_neg_pow_select_sum_unsqueeze_27 --------------------------
	.section	.nv.info.triton_per_fused_add_expand_mul_neg_pow_select_sum_unsqueeze_27,"",@"SHT_CUDA_INFO"
	.sectionflags	@""
	.align	4


	//----- nvinfo : EIATTR_CUDA_API_VERSION
	.align		4
        /*0000*/ 	.byte	0x04, 0x37
        /*0002*/ 	.short	(.L_7 - .L_6)
.L_6:
        /*0004*/ 	.word	0x00000080


	//----- nvinfo : EIATTR_PARAM_CBANK
	.align		4
.L_7:
        /*0008*/ 	.byte	0x04, 0x0a
        /*000a*/ 	.short	(.L_9 - .L_8)
	.align		4
.L_8:
        /*000c*/ 	.word	index@(.nv.constant0.triton_per_fused_add_expand_mul_neg_pow_select_sum_unsqueeze_27)
        /*0010*/ 	.short	0x0160
        /*0012*/ 	.short	0x0030


	//----- nvinfo : EIATTR_CBANK_PARAM_SIZE
	.align		4
.L_9:
        /*0014*/ 	.byte	0x03, 0x19
        /*0016*/ 	.short	0x0030


	//----- nvinfo : EIATTR_KPARAM_INFO
	.align		4
        /*0018*/ 	.byte	0x04, 0x17
        /*001a*/ 	.short	(.L_11 - .L_10)
.L_10:
        /*001c*/ 	.word	0x00000000
        /*0020*/ 	.short	0x0005
        /*0022*/ 	.short	0x0028
        /*0024*/ 	.byte	0x00, 0xf4, 0x21, 0x00


	//----- nvinfo : EIATTR_KPARAM_INFO
	.align		4
.L_11:
        /*0028*/ 	.byte	0x04, 0x17
        /*002a*/ 	.short	(.L_13 - .L_12)
.L_12:
        /*002c*/ 	.word	0x00000000
        /*0030*/ 	.short	0x0004
        /*0032*/ 	.short	0x0020
        /*0034*/ 	.byte	0x00, 0xf0, 0x11, 0x00


	//----- nvinfo : EIATTR_KPARAM_INFO
	.align		4
.L_13:
        /*0038*/ 	.byte	0x04, 0x17
        /*003a*/ 	.short	(.L_15 - .L_14)
.L_14:
        /*003c*/ 	.word	0x00000000
        /*0040*/ 	.short	0x0003
        /*0042*/ 	.short	0x0018
        /*0044*/ 	.byte	0x00, 0xf4, 0x21, 0x00


	//----- nvinfo : EIATTR_KPARAM_INFO
	.align		4
.L_15:
        /*0048*/ 	.byte	0x04, 0x17
        /*004a*/ 	.short	(.L_17 - .L_16)
.L_16:
        /*004c*/ 	.word	0x00000000
        /*0050*/ 	.short	0x0002
        /*0052*/ 	.short	0x0010
        /*0054*/ 	.byte	0x00, 0xf4, 0x21, 0x00


	//----- nvinfo : EIATTR_KPARAM_INFO
	.align		4
.L_17:
        /*0058*/ 	.byte	0x04, 0x17
        /*005a*/ 	.short	(.L_19 - .L_18)
.L_18:
        /*005c*/ 	.word	0x00000000
        /*0060*/ 	.short	0x0001
        /*0062*/ 	.short	0x0008
        /*0064*/ 	.byte	0x00, 0xf4, 0x21, 0x00


	//----- nvinfo : EIATTR_KPARAM_INFO
	.align		4
.L_19:
        /*0068*/ 	.byte	0x04, 0x17
        /*006a*/ 	.short	(.L_21 - .L_20)
.L_20:
        /*006c*/ 	.word	0x00000000
        /*0070*/ 	.short	0x0000
        /*0072*/ 	.short	0x0000
        /*0074*/ 	.byte	0x00, 0xf4, 0x21, 0x00


	//----- nvinfo : EIATTR_MAXREG_COUNT
	.align		4
.L_21:
        /*0078*/ 	.byte	0x03, 0x1b
        /*007a*/ 	.short	0x00ff


	//----- nvinfo : EIATTR_COOP_GROUP_MASK_REGIDS
	.align		4
        /*007c*/ 	.byte	0x04, 0x29
        /*007e*/ 	.short	(.L_23 - .L_22)


	//   ....[0]....
.L_22:
        /*0080*/ 	.word	0xffffffff


	//   ....[1]....
        /*0084*/ 	.word	0xffffffff


	//   ....[2]....
        /*0088*/ 	.word	0xffffffff


	//   ....[3]....
        /*008c*/ 	.word	0xffffffff


	//   ....[4]....
        /*0090*/ 	.word	0xffffffff


	//   ....[5]....
        /*0094*/ 	.word	0xffffffff


	//----- nvinfo : EIATTR_COOP_GROUP_INSTR_OFFSETS
	.align		4
.L_23:
        /*0098*/ 	.byte	0x04, 0x28
        /*009a*/ 	.short	(.L_25 - .L_24)


	//   ....[0]....
.L_24:
        /*009c*/ 	.word	0x00000110


	//   ....[1]....
        /*00a0*/ 	.word	0x00000130


	//   ....[2]....
        /*00a4*/ 	.word	0x00000150


	//   ....[3]....
        /*00a8*/ 	.word	0x00000170


	//   ....[4]....
        /*00ac*/ 	.word	0x00000190


	//   ....[5]....
        /*00b0*/ 	.word	0x00000230


	//----- nvinfo : EIATTR_EXIT_INSTR_OFFSETS
	.align		4
.L_25:
        /*00b4*/ 	.byte	0x04, 0x1c
        /*00b6*/ 	.short	(.L_27 - .L_26)


	//   ....[0]....
.L_26:
        /*00b8*/ 	.word	0x00000300


	//----- nvinfo : EIATTR_REQNTID
	.align		4
.L_27:
        /*00bc*/ 	.byte	0x04, 0x10
        /*00be*/ 	.short	(.L_29 - .L_28)
.L_28:
        /*00c0*/ 	.word	0x00000040
        /*00c4*/ 	.word	0x00000001
        /*00c8*/ 	.word	0x00000001
.L_29:


//--------------------- .nv.callgraph             --------------------------
	.section	.nv.callgraph,"",@"SHT_CUDA_CALLGRAPH"
	.align	4
	.sectionentsize	8
	.align		4
        /*0000*/ 	.word	0x00000000
	.align		4
        /*0004*/ 	.word	0xffffffff
	.align		4
        /*0008*/ 	.word	0x00000000
	.align		4
        /*000c*/ 	.word	0xfffffffe
	.align		4
        /*0010*/ 	.word	0x00000000
	.align		4
        /*0014*/ 	.word	0xfffffffd
	.align		4
        /*0018*/ 	.word	0x00000000
	.align		4
        /*001c*/ 	.word	0xfffffffc


//--------------------- .nv.rel.action            --------------------------
	.section	.nv.rel.action,"",@"SHT_CUDA_RELOCINFO"
	.align	8
	.sectionentsize	8
        /*0000*/ 	.byte	0x73, 0x00, 0x00, 0x00, 0x00, 0x00, 0x00, 0x00, 0x00, 0x00, 0x00, 0x11, 0x25, 0x00, 0x05, 0x36


//--------------------- .nv.constant0.triton_per_fused_add_expand_mul_neg_pow_select_sum_unsqueeze_27 --------------------------
	.section	.nv.constant0.triton_per_fused_add_expand_mul_neg_pow_select_sum_unsqueeze_27,"a",@progbits
	.sectionflags	@""
	.align	4
.nv.constant0.triton_per_fused_add_expand_mul_neg_pow_select_sum_unsqueeze_27:
	.zero		400


//--------------------- .text.triton_per_fused_add_expand_mul_neg_pow_select_sum_unsqueeze_27 --------------------------
	.section	.text.triton_per_fused_add_expand_mul_neg_pow_select_sum_unsqueeze_27,"ax",@progbits
	.sectionflags	@"SHF_BARRIERS=1"
	.sectioninfo	@"SHI_REGISTERS=19"
	.align	128
        .global         triton_per_fused_add_expand_mul_neg_pow_select_sum_unsqueeze_27
        .type           triton_per_fused_add_expand_mul_neg_pow_select_sum_unsqueeze_27,@function
        .size           triton_per_fused_add_expand_mul_neg_pow_select_sum_unsqueeze_27,(.L_x_1 - triton_per_fused_add_expand_mul_neg_pow_select_sum_unsqueeze_27)
        .other          triton_per_fused_add_expand_mul_neg_pow_select_sum_unsqueeze_27,@"STO_CUDA_ENTRY STV_DEFAULT"
triton_per_fused_add_expand_mul_neg_pow_select_sum_unsqueeze_27:
.text.triton_per_fused_add_expand_mul_neg_pow_select_sum_unsqueeze_27:
[----:B------:R-:W-:Y:S02]  /*0000*/  MOV R1, c[0x0][0x28] ;  /* 0x00000a0000017a02 */ /* 0x000fe40000000f00 */
[----:B------:R-:W0:Y:S01]  /*0010*/  S2R R16, SR_TID.X ;  /* 0x0000000000107919 */ /* 0x000e220000002100 */
[----:B------:R-:W-:Y:S01]  /*0020*/  MOV R3, 0x4 ;  /* 0x0000000400037802 */ /* 0x000fe20000000f00 */
[----:B------:R-:W-:Y:S01]  /*0030*/  ULDC.64 UR4, c[0x0][0x118] ;  /* 0x0000460000047ab9 */ /* 0x000fe20000000a00 */
[----:B0-----:R-:W-:-:S05]  /*0040*/  LOP3.LUT R2, R16, 0x3f, RZ, 0xc0, !PT ;  /* 0x0000003f10027812 */ /* 0x001fca00078ec0ff */
[----:B------:R-:W-:-:S04]  /*0050*/  IMAD.WIDE.U32 R4, R2, R3, c[0x0][0x168] ;  /* 0x00005a0002047625 */ /* 0x000fc800078e0003 */
[CC--:B------:R-:W-:Y:S02]  /*0060*/  IMAD.WIDE.U32 R6, R2.reuse, R3.reuse, c[0x0][0x170] ;  /* 0x00005c0002067625 */ /* 0x0c0fe400078e0003 */
[----:B------:R-:W2:Y:S04]  /*0070*/  LDG.E R4, [R4.64] ;  /* 0x0000000404047981 */ /* 0x000ea8000c1e1900 */
[----:B------:R-:W2:Y:S01]  /*0080*/  LDG.E R7, [R6.64+0x1300] ;  /* 0x0013000406077981 */ /* 0x000ea2000c1e1900 */
[----:B------:R-:W-:Y:S01]  /*0090*/  MOV R8, c[0x0][0x178] ;  /* 0x00005e0000087a02 */ /* 0x000fe20000000f00 */
[----:B------:R-:W-:Y:S01]  /*00a0*/  IMAD.WIDE.U32 R2, R2, R3, c[0x0][0x160] ;  /* 0x0000580002027625 */ /* 0x000fe200078e0003 */
[----:B------:R-:W-:-:S04]  /*00b0*/  MOV R9, c[0x0][0x17c] ;  /* 0x00005f0000097a02 */ /* 0x000fc80000000f00 */
[----:B------:R-:W3:Y:S04]  /*00c0*/  LDG.E R11, [R2.64] ;  /* 0x00000004020b7981 */ /* 0x000ee8000c1e1900 */
[----:B------:R0:W4:Y:S01]  /*00d0*/  LDG.E R8, [R8.64] ;  /* 0x0000000408087981 */ /* 0x000122000c1e1900 */
[C---:B------:R-:W-:Y:S02]  /*00e0*/  LOP3.LUT P0, RZ, R16.reuse, 0x1f, RZ, 0xc0, !PT ;  /* 0x0000001f10ff7812 */ /* 0x040fe4000780c0ff */
[----:B------:R-:W-:Y:S01]  /*00f0*/  ISETP.GE.AND P1, PT, R16, 0x2, PT ;  /* 0x000000021000780c */ /* 0x000fe20003f26270 */
[----:B--2---:R-:W-:-:S05]  /*0100*/  FMUL R0, R4, R7 ;  /* 0x0000000704007220 */ /* 0x004fca0000400000 */
[----:B------:R-:W1:Y:S02]  /*0110*/  SHFL.BFLY PT, R13, R0, 0x10, 0x1f ;  /* 0x0e001f00000d7f89 */ /* 0x000e6400000e0000 */
[----:B-1----:R-:W-:-:S05]  /*0120*/  FFMA R13, R4, R7, R13 ;  /* 0x00000007040d7223 */ /* 0x002fca000000000d */
[----:B------:R-:W1:Y:S02]  /*0130*/  SHFL.BFLY PT, R10, R13, 0x8, 0x1f ;  /* 0x0d001f000d0a7f89 */ /* 0x000e6400000e0000 */
[----:B-1----:R-:W-:-:S05]  /*0140*/  FADD R10, R13, R10 ;  /* 0x0000000a0d0a7221 */ /* 0x002fca0000000000 */
[----:B------:R-:W1:Y:S02]  /*0150*/  SHFL.BFLY PT, R5, R10, 0x4, 0x1f ;  /* 0x0c801f000a057f89 */ /* 0x000e6400000e0000 */
[----:B-1----:R-:W-:-:S05]  /*0160*/  FADD R5, R10, R5 ;  /* 0x000000050a057221 */ /* 0x002fca0000000000 */
[----:B------:R-:W1:Y:S02]  /*0170*/  SHFL.BFLY PT, R6, R5, 0x2, 0x1f ;  /* 0x0c401f0005067f89 */ /* 0x000e6400000e0000 */
[----:B-1----:R-:W-:-:S05]  /*0180*/  FADD R6, R5, R6 ;  /* 0x0000000605067221 */ /* 0x002fca0000000000 */
[----:B0-----:R-:W0:Y:S01]  /*0190*/  SHFL.BFLY PT, R9, R6, 0x1, 0x1f ;  /* 0x0c201f0006097f89 */ /* 0x001e2200000e0000 */
[----:B------:R-:W-:-:S04]  /*01a0*/  SHF.R.U32.HI R0, RZ, 0x3, R16 ;  /* 0x00000003ff007819 */ /* 0x000fc80000011610 */
[----:B------:R-:W-:Y:S01]  /*01b0*/  LOP3.LUT R12, R0, 0x4, RZ, 0xc0, !PT ;  /* 0x00000004000c7812 */ /* 0x000fe200078ec0ff */
[----:B0-----:R-:W-:-:S05]  /*01c0*/  FADD R9, R6, R9 ;  /* 0x0000000906097221 */ /* 0x001fca0000000000 */
[----:B------:R-:W-:Y:S04]  /*01d0*/  @!P0 STS [R12], R9 ;  /* 0x000000090c008388 */ /* 0x000fe80000000800 */
[----:B------:R-:W-:Y:S06]  /*01e0*/  BAR.SYNC.DEFER_BLOCKING 0x0 ;  /* 0x0000000000007b1d */ /* 0x000fec0000010000 */
[----:B------:R-:W0:Y:S01]  /*01f0*/  @!P1 LDS R14, [R16.X4] ;  /* 0x00000000100e9984 */ /* 0x000e220000004800 */
[----:B------:R-:W-:-:S04]  /*0200*/  LOP3.LUT R0, R16, 0x1, RZ, 0xc0, !PT ;  /* 0x0000000110007812 */ /* 0x000fc800078ec0ff */
[----:B------:R-:W-:-:S04]  /*0210*/  ISETP.NE.U32.AND P0, PT, R0, 0x1, PT ;  /* 0x000000010000780c */ /* 0x000fc80003f05070 */
[----:B------:R-:W-:Y:S01]  /*0220*/  ISETP.LT.AND P0, PT, R16, 0x2, P0 ;  /* 0x000000021000780c */ /* 0x000fe20000701270 */
[----:B0-----:R-:W0:Y:S02]  /*0230*/  SHFL.BFLY PT, R5, R14, 0x1, 0x1f ;  /* 0x0c201f000e057f89 */ /* 0x001e2400000e0000 */
[----:B0-----:R-:W-:-:S10]  /*0240*/  FADD R5, R14, R5 ;  /* 0x000000050e057221 */ /* 0x001fd40000000000 */
[----:B------:R-:W-:Y:S04]  /*0250*/  @P0 STS [R16.X4], R5 ;  /* 0x0000000510000388 */ /* 0x000fe80000004800 */
[----:B------:R-:W-:Y:S06]  /*0260*/  BAR.SYNC.DEFER_BLOCKING 0x0 ;  /* 0x0000000000007b1d */ /* 0x000fec0000010000 */
[----:B------:R-:W0:Y:S01]  /*0270*/  LDS R0, [RZ] ;  /* 0x00000000ff007984 */ /* 0x000e220000000800 */
[C---:B----4-:R-:W-:Y:S01]  /*0280*/  FADD R6, R8.reuse, R8 ;  /* 0x0000000808067221 */ /* 0x050fe20000000000 */
[----:B------:R-:W-:Y:S01]  /*0290*/  FMUL R9, R8, R8 ;  /* 0x0000000808097220 */ /* 0x000fe20000400000 */
[----:B------:R-:W-:-:S02]  /*02a0*/  FADD R7, R7, R7 ;  /* 0x0000000707077221 */ /* 0x000fc40000000000 */
[----:B---3--:R-:W-:Y:S01]  /*02b0*/  FFMA R6, R4, R6, R11 ;  /* 0x0000000604067223 */ /* 0x008fe2000000000b */
[----:B0-----:R-:W-:-:S04]  /*02c0*/  FFMA R0, R0, -2, RZ ;  /* 0xc000000000007823 */ /* 0x001fc800000000ff */
[----:B------:R-:W-:-:S04]  /*02d0*/  FMUL R9, R0, R9 ;  /* 0x0000000900097220 */ /* 0x000fc80000400000 */
[----:B------:R-:W-:-:S05]  /*02e0*/  FFMA R7, R9, R7, R6 ;  /* 0x0000000709077223 */ /* 0x000fca0000000006 */
[----:B------:R-:W-:Y:S01]  /*02f0*/  STG.E [R2.64], R7 ;  /* 0x0000000702007986 */ /* 0x000fe2000c101904 */
[----:B------:R-:W-:Y:S05]  /*0300*/  EXIT ;  /* 0x000000000000794d */ /* 0x000fea0003800000 */
.L_x_0:
[----:B------:R-:W-:-:S00]  /*0310*/  BRA `(.L_x_0) ;  /* 0xfffffff000007947 */ /* 0x000fc0000383ffff */
[----:B------:R-:W-:-:S00]  /*0320*/  NOP ;  /* 0x0000000000007918 */ /* 0x000fc00000000000 */
        /* <DEDUP_REMOVED lines=13> */
.L_x_1:


//--------------------- .nv.shared.triton_per_fused_add_expand_mul_neg_pow_select_sum_unsqueeze_27 --------------------------
	.section	.nv.shared.triton_per_fused_add_expand_mul_neg_pow_select_sum_unsqueeze_27,"aw",@nobits
	.sectionflags	@""
	.align	16
